	.headerflags	@"EF_CUDA_TEXMODE_UNIFIED EF_CUDA_64BIT_ADDRESS EF_CUDA_ACCELERATORS EF_CUDA_SM90 EF_CUDA_VIRTUAL_SM(EF_CUDA_SM90)"
	.elftype	@"ET_EXEC"


//--------------------- .nv.info                  --------------------------
	.section	.nv.info,"",@"SHT_CUDA_INFO"
	.align	4


	//----- nvinfo : EIATTR_REGCOUNT
	.align		4
        /*0000*/ 	.byte	0x04, 0x2f
        /*0002*/ 	.short	(.L_2 - .L_1)
	.align		4
.L_1:
        /*0004*/ 	.word	index@(triton_red_fused__to_copy_add_mean_mul_pow_rsqrt_9)
        /*0008*/ 	.word	0x0000001a


	//----- nvinfo : EIATTR_MIN_STACK_SIZE
	.align		4
.L_2:
        /*000c*/ 	.byte	0x04, 0x12
        /*000e*/ 	.short	(.L_4 - .L_3)
	.align		4
.L_3:
        /*0010*/ 	.word	index@(triton_red_fused__to_copy_add_mean_mul_pow_rsqrt_9)
        /*0014*/ 	.word	0x00000000


	//----- nvinfo : EIATTR_FRAME_SIZE
	.align		4
.L_4:
        /*0018*/ 	.byte	0x04, 0x11
        /*001a*/ 	.short	(.L_6 - .L_5)
	.align		4
.L_5:
        /*001c*/ 	.word	index@(triton_red_fused__to_copy_add_mean_mul_pow_rsqrt_9)
        /*0020*/ 	.word	0x00000000


	//----- nvinfo : EIATTR_MIN_STACK_SIZE
	.align		4
.L_6:
        /*0024*/ 	.byte	0x04, 0x12
        /*0026*/ 	.short	(.L_8 - .L_7)
	.align		4
.L_7:
        /*0028*/ 	.word	index@(triton_red_fused__to_copy_add_mean_mul_pow_rsqrt_9)
        /*002c*/ 	.word	0x00000000
.L_8:


//--------------------- .nv.info.triton_red_fused__to_copy_add_mean_mul_pow_rsqrt_9 --------------------------
	.section	.nv.info.triton_red_fused__to_copy_add_mean_mul_pow_rsqrt_9,"",@"SHT_CUDA_INFO"
	.sectionflags	@""
	.align	4


	//----- nvinfo : EIATTR_CUDA_API_VERSION
	.align		4
        /*0000*/ 	.byte	0x04, 0x37
        /*0002*/ 	.short	(.L_10 - .L_9)
.L_9:
        /*0004*/ 	.word	0x0000007c


	//----- nvinfo : EIATTR_KPARAM_INFO
	.align		4
.L_10:
        /*0008*/ 	.byte	0x04, 0x17
        /*000a*/ 	.short	(.L_12 - .L_11)
.L_11:
        /*000c*/ 	.word	0x00000000
        /*0010*/ 	.short	0x0007
        /*0012*/ 	.short	0x0030
        /*0014*/ 	.byte	0x00, 0xf4, 0x21, 0x00


	//----- nvinfo : EIATTR_KPARAM_INFO
	.align		4
.L_12:
        /*0018*/ 	.byte	0x04, 0x17
        /*001a*/ 	.short	(.L_14 - .L_13)
.L_13:
        /*001c*/ 	.word	0x00000000
        /*0020*/ 	.short	0x0006
        /*0022*/ 	.short	0x002c
        /*0024*/ 	.byte	0x00, 0xf0, 0x11, 0x00


	//----- nvinfo : EIATTR_KPARAM_INFO
	.align		4
.L_14:
        /*0028*/ 	.byte	0x04, 0x17
        /*002a*/ 	.short	(.L_16 - .L_15)
.L_15:
        /*002c*/ 	.word	0x00000000
        /*0030*/ 	.short	0x0005
        /*0032*/ 	.short	0x0028
        /*0034*/ 	.byte	0x00, 0xf0, 0x11, 0x00


	//----- nvinfo : EIATTR_KPARAM_INFO
	.align		4
.L_16:
        /*0038*/ 	.byte	0x04, 0x17
        /*003a*/ 	.short	(.L_18 - .L_17)
.L_17:
        /*003c*/ 	.word	0x00000000
        /*0040*/ 	.short	0x0004
        /*0042*/ 	.short	0x0020
        /*0044*/ 	.byte	0x00, 0xf4, 0x21, 0x00


	//----- nvinfo : EIATTR_KPARAM_INFO
	.align		4
.L_18:
        /*0048*/ 	.byte	0x04, 0x17
        /*004a*/ 	.short	(.L_20 - .L_19)
.L_19:
        /*004c*/ 	.word	0x00000000
        /*0050*/ 	.short	0x0003
        /*0052*/ 	.short	0x0018
        /*0054*/ 	.byte	0x00, 0xf4, 0x21, 0x00


	//----- nvinfo : EIATTR_KPARAM_INFO
	.align		4
.L_20:
        /*0058*/ 	.byte	0x04, 0x17
        /*005a*/ 	.short	(.L_22 - .L_21)
.L_21:
        /*005c*/ 	.word	0x00000000
        /*0060*/ 	.short	0x0002
        /*0062*/ 	.short	0x0010
        /*0064*/ 	.byte	0x00, 0xf4, 0x21, 0x00


	//----- nvinfo : EIATTR_KPARAM_INFO
	.align		4
.L_22:
        /*0068*/ 	.byte	0x04, 0x17
        /*006a*/ 	.short	(.L_24 - .L_23)
.L_23:
        /*006c*/ 	.word	0x00000000
        /*0070*/ 	.short	0x0001
        /*0072*/ 	.short	0x0008
        /*0074*/ 	.byte	0x00, 0xf4, 0x21, 0x00


	//----- nvinfo : EIATTR_KPARAM_INFO
	.align		4
.L_24:
        /*0078*/ 	.byte	0x04, 0x17
        /*007a*/ 	.short	(.L_26 - .L_25)
.L_25:
        /*007c*/ 	.word	0x00000000
        /*0080*/ 	.short	0x0000
        /*0082*/ 	.short	0x0000
        /*0084*/ 	.byte	0x00, 0xf4, 0x21, 0x00


	//----- nvinfo : EIATTR_SPARSE_MMA_MASK
	.align		4
.L_26:
        /*0088*/ 	.byte	0x03, 0x50
        /*008a*/ 	.short	0x0000


	//----- nvinfo : EIATTR_MAXREG_COUNT
	.align		4
        /*008c*/ 	.byte	0x03, 0x1b
        /*008e*/ 	.short	0x0080


	//----- nvinfo : EIATTR_COOP_GROUP_MASK_REGIDS
	.align		4
        /*0090*/ 	.byte	0x04, 0x29
        /*0092*/ 	.short	(.L_28 - .L_27)


	//   ....[0]....
.L_27:
        /*0094*/ 	.word	0xffffffff


	//   ....[1]....
        /*0098*/ 	.word	0xffffffff


	//   ....[2]....
        /*009c*/ 	.word	0xffffffff


	//   ....[3]....
        /*00a0*/ 	.word	0xffffffff


	//   ....[4]....
        /*00a4*/ 	.word	0xffffffff


	//   ....[5]....
        /*00a8*/ 	.word	0xffffffff


	//   ....[6]....
        /*00ac*/ 	.word	0xffffffff


	//   ....[7]....
        /*00b0*/ 	.word	0xffffffff


	//   ....[8]....
        /*00b4*/ 	.word	0xffffffff


	//----- nvinfo : EIATTR_COOP_GROUP_INSTR_OFFSETS
	.align		4
.L_28:
        /*00b8*/ 	.byte	0x04, 0x28
        /*00ba*/ 	.short	(.L_30 - .L_29)


	//   ....[0]....
.L_29:
        /*00bc*/ 	.word	0x00000410


	//   ....[1]....
        /*00c0*/ 	.word	0x00000430


	//   ....[2]....
        /*00c4*/ 	.word	0x00000450


	//   ....[3]....
        /*00c8*/ 	.word	0x00000470


	//   ....[4]....
        /*00cc*/ 	.word	0x00000490


	//   ....[5]....
        /*00d0*/ 	.word	0x00000540


	//   ....[6]....
        /*00d4*/ 	.word	0x00000560


	//   ....[7]....
        /*00d8*/ 	.word	0x00000580


	//   ....[8]....
        /*00dc*/ 	.word	0x000005b0


	//----- nvinfo : EIATTR_EXIT_INSTR_OFFSETS
	.align		4
.L_30:
        /*00e0*/ 	.byte	0x04, 0x1c
        /*00e2*/ 	.short	(.L_32 - .L_31)


	//   ....[0]....
.L_31:
        /*00e4*/ 	.word	0x00000980


	//   ....[1]....
        /*00e8*/ 	.word	0x000009a0


	//----- nvinfo : EIATTR_REQNTID
	.align		4
.L_32:
        /*00ec*/ 	.byte	0x04, 0x10
        /*00ee*/ 	.short	(.L_34 - .L_33)
.L_33:
        /*00f0*/ 	.word	0x00000200
        /*00f4*/ 	.word	0x00000001
        /*00f8*/ 	.word	0x00000001


	//----- nvinfo : EIATTR_CBANK_PARAM_SIZE
	.align		4
.L_34:
        /*00fc*/ 	.byte	0x03, 0x19
        /*00fe*/ 	.short	0x0038


	//----- nvinfo : EIATTR_PARAM_CBANK
	.align		4
        /*0100*/ 	.byte	0x04, 0x0a
        /*0102*/ 	.short	(.L_36 - .L_35)
	.align		4
.L_35:
        /*0104*/ 	.word	index@(.nv.constant0.triton_red_fused__to_copy_add_mean_mul_pow_rsqrt_9)
        /*0108*/ 	.short	0x0210
        /*010a*/ 	.short	0x0038


	//----- nvinfo : EIATTR_SW_WAR
	.align		4
.L_36:
        /*010c*/ 	.byte	0x04, 0x36
        /*010e*/ 	.short	(.L_38 - .L_37)
.L_37:
        /*0110*/ 	.word	0x00000008
.L_38:


//--------------------- .nv.callgraph             --------------------------
	.section	.nv.callgraph,"",@"SHT_CUDA_CALLGRAPH"
	.align	4
	.sectionentsize	8
	.align		4
        /*0000*/ 	.word	0x00000000
	.align		4
        /*0004*/ 	.word	0xffffffff
	.align		4
        /*0008*/ 	.word	0x00000000
	.align		4
        /*000c*/ 	.word	0xfffffffe
	.align		4
        /*0010*/ 	.word	0x00000000
	.align		4
        /*0014*/ 	.word	0xfffffffd
	.align		4
        /*0018*/ 	.word	0x00000000
	.align		4
        /*001c*/ 	.word	0xfffffffc


//--------------------- .nv.constant4             --------------------------
	.section	.nv.constant4,"a",@progbits
	.align	8
	.align		8
.nv.constant4:
        /*0000*/ 	.dword	_$_str


//--------------------- .text.triton_red_fused__to_copy_add_mean_mul_pow_rsqrt_9 --------------------------
	.section	.text.triton_red_fused__to_copy_add_mean_mul_pow_rsqrt_9,"ax",@progbits
	.sectionflags	@"SHF_BARRIERS=1"
	.align	128
        .global         triton_red_fused__to_copy_add_mean_mul_pow_rsqrt_9
        .type           triton_red_fused__to_copy_add_mean_mul_pow_rsqrt_9,@function
        .size           triton_red_fused__to_copy_add_mean_mul_pow_rsqrt_9,(.L_x_1 - triton_red_fused__to_copy_add_mean_mul_pow_rsqrt_9)
        .other          triton_red_fused__to_copy_add_mean_mul_pow_rsqrt_9,@"STO_CUDA_ENTRY STV_DEFAULT"
triton_red_fused__to_copy_add_mean_mul_pow_rsqrt_9:
.text.triton_red_fused__to_copy_add_mean_mul_pow_rsqrt_9:
[----:B------:R-:W0:Y:S02]  /*0000*/  LDC R1, c[0x0][0x28] ;  /* 0x00000a00ff017b82 */ /* 0x000e240000000800 */
[----:B------:R-:W1:Y:S01]  /*0010*/  S2R R20, SR_TID.X ;  /* 0x0000000000147919 */ /* 0x000e620000002100 */
[----:B------:R-:W2:Y:S01]  /*0020*/  LDC.64 R4, c[0x0][0x220] ;  /* 0x00008800ff047b82 */ /* 0x000ea20000000a00 */
[----:B------:R-:W-:Y:S01]  /*0030*/  ULDC UR8, c[0x0][0x238] ;  /* 0x00008e0000087ab9 */ /* 0x000fe20000000800 */
[----:B------:R-:W-:Y:S01]  /*0040*/  CS2R R8, SRZ ;  /* 0x0000000000087805 */ /* 0x000fe2000001ff00 */
[----:B------:R-:W3:Y:S01]  /*0050*/  S2R R11, SR_CTAID.X ;  /* 0x00000000000b7919 */ /* 0x000ee20000002500 */
[----:B------:R-:W-:Y:S01]  /*0060*/  CS2R R6, SRZ ;  /* 0x0000000000067805 */ /* 0x000fe2000001ff00 */
[----:B------:R-:W-:-:S03]  /*0070*/  ULDC.64 UR6, c[0x0][0x208] ;  /* 0x0000820000067ab9 */ /* 0x000fc60000000a00 */
[----:B------:R-:W4:Y:S01]  /*0080*/  LDC.64 R2, c[0x0][0x210] ;  /* 0x00008400ff027b82 */ /* 0x000f220000000a00 */
[----:B-1----:R-:W-:-:S04]  /*0090*/  SHF.L.U32 R15, R20, 0x2, RZ ;  /* 0x00000002140f7819 */ /* 0x002fc800000006ff */
[----:B------:R-:W-:Y:S02]  /*00a0*/  LOP3.LUT R10, R15, 0x7fc, RZ, 0xc0, !PT ;  /* 0x000007fc0f0a7812 */ /* 0x000fe400078ec0ff */
[C---:B---3--:R-:W-:Y:S02]  /*00b0*/  ISETP.GE.AND P1, PT, R11.reuse, UR8, PT ;  /* 0x000000080b007c0c */ /* 0x048fe4000bf26270 */
[----:B------:R-:W-:-:S05]  /*00c0*/  LEA R0, R11, R10, 0xc ;  /* 0x0000000a0b007211 */ /* 0x000fca00078e60ff */
[----:B--2---:R-:W-:-:S04]  /*00d0*/  IMAD.WIDE R4, R0, 0x2, R4 ;  /* 0x0000000200047825 */ /* 0x004fc800078e0204 */
[----:B----4-:R-:W-:Y:S02]  /*00e0*/  IMAD.WIDE R2, R0, 0x2, R2 ;  /* 0x0000000200027825 */ /* 0x010fe400078e0202 */
[----:B------:R-:W2:Y:S04]  /*00f0*/  @!P1 LDG.E.EF.64 R8, desc[UR6][R4.64] ;  /* 0x0000000604089981 */ /* 0x000ea8000c0e1b00 */
[----:B------:R-:W3:Y:S01]  /*0100*/  @!P1 LDG.E.EF.64 R6, desc[UR6][R2.64] ;  /* 0x0000000602069981 */ /* 0x000ee2000c0e1b00 */
[----:B--2---:R-:W-:Y:S02]  /*0110*/  HADD2.F32 R19, -RZ, R9.H1_H1 ;  /* 0x30000009ff137230 */ /* 0x004fe40000004100 */
[----:B------:R-:W-:Y:S02]  /*0120*/  HADD2.F32 R18, -RZ, R9.H0_H0 ;  /* 0x20000009ff127230 */ /* 0x000fe40000004100 */
[----:B------:R-:W-:-:S02]  /*0130*/  HADD2.F32 R17, -RZ, R8.H1_H1 ;  /* 0x30000008ff117230 */ /* 0x000fc40000004100 */
[----:B------:R-:W-:Y:S02]  /*0140*/  HADD2.F32 R16, -RZ, R8.H0_H0 ;  /* 0x20000008ff107230 */ /* 0x000fe40000004100 */
[----:B---3--:R-:W-:Y:S02]  /*0150*/  HADD2.F32 R9, -RZ, R6.H0_H0 ;  /* 0x20000006ff097230 */ /* 0x008fe40000004100 */
[----:B------:R-:W-:Y:S02]  /*0160*/  HADD2.F32 R6, -RZ, R6.H1_H1 ;  /* 0x30000006ff067230 */ /* 0x000fe40000004100 */
[----:B------:R-:W-:Y:S02]  /*0170*/  HADD2.F32 R13, -RZ, R7.H0_H0 ;  /* 0x20000007ff0d7230 */ /* 0x000fe40000004100 */
[----:B------:R-:W-:Y:S01]  /*0180*/  FADD R16, R16, R9 ;  /* 0x0000000910107221 */ /* 0x000fe20000000000 */
[----:B------:R-:W-:Y:S02]  /*0190*/  HADD2.F32 R8, -RZ, R7.H1_H1 ;  /* 0x30000007ff087230 */ /* 0x000fe40000004100 */
[----:B------:R-:W-:Y:S01]  /*01a0*/  FADD R17, R17, R6 ;  /* 0x0000000611117221 */ /* 0x000fe20000000000 */
[----:B------:R-:W-:Y:S01]  /*01b0*/  CS2R R6, SRZ ;  /* 0x0000000000067805 */ /* 0x000fe2000001ff00 */
[----:B------:R-:W-:Y:S01]  /*01c0*/  FADD R18, R18, R13 ;  /* 0x0000000d12127221 */ /* 0x000fe20000000000 */
[----:B------:R-:W-:Y:S01]  /*01d0*/  FADD R19, R19, R8 ;  /* 0x0000000813137221 */ /* 0x000fe20000000000 */
[----:B------:R-:W-:-:S02]  /*01e0*/  CS2R R8, SRZ ;  /* 0x0000000000087805 */ /* 0x000fc4000001ff00 */
[----:B------:R-:W-:Y:S02]  /*01f0*/  F2FP.F16.F32.PACK_AB R12, R17, R16 ;  /* 0x00000010110c723e */ /* 0x000fe400000000ff */
[----:B------:R-:W-:Y:S02]  /*0200*/  F2FP.F16.F32.PACK_AB R13, R19, R18 ;  /* 0x00000012130d723e */ /* 0x000fe400000000ff */
[----:B------:R-:W2:Y:S04]  /*0210*/  @!P1 LDG.E.EF.64 R8, desc[UR6][R2.64+0x1000] ;  /* 0x0010000602089981 */ /* 0x000ea8000c0e1b00 */
[----:B------:R1:W-:Y:S04]  /*0220*/  @!P1 STG.E.64 desc[UR6][R2.64], R12 ;  /* 0x0000000c02009986 */ /* 0x0003e8000c101b06 */
[----:B------:R-:W3:Y:S01]  /*0230*/  @!P1 LDG.E.EF.64 R6, desc[UR6][R4.64+0x1000] ;  /* 0x0010000604069981 */ /* 0x000ee2000c0e1b00 */
[----:B------:R-:W4:Y:S01]  /*0240*/  S2UR UR5, SR_CgaCtaId ;  /* 0x00000000000579c3 */ /* 0x000f220000008800 */
[C---:B------:R-:W-:Y:S01]  /*0250*/  LOP3.LUT P0, RZ, R20.reuse, 0x1f, RZ, 0xc0, !PT ;  /* 0x0000001f14ff7812 */ /* 0x040fe2000780c0ff */
[----:B------:R-:W-:Y:S01]  /*0260*/  UMOV UR4, 0x400 ;  /* 0x0000040000047882 */ /* 0x000fe20000000000 */
[----:B------:R-:W-:Y:S01]  /*0270*/  ISETP.GE.AND P2, PT, R20, 0x10, PT ;  /* 0x000000101400780c */ /* 0x000fe20003f46270 */
[----:B----4-:R-:W-:Y:S01]  /*0280*/  UPRMT UR4, UR5, 0x654, UR4 ;  /* 0x0000065405047896 */ /* 0x010fe20008000004 */
[----:B--2---:R-:W-:-:S02]  /*0290*/  HADD2.F32 R23, -RZ, R8.H1_H1 ;  /* 0x30000008ff177230 */ /* 0x004fc40000004100 */
[----:B------:R-:W-:Y:S02]  /*02a0*/  HADD2.F32 R8, -RZ, R8.H0_H0 ;  /* 0x20000008ff087230 */ /* 0x000fe40000004100 */
[----:B---3--:R-:W-:Y:S02]  /*02b0*/  HADD2.F32 R22, -RZ, R6.H1_H1 ;  /* 0x30000006ff167230 */ /* 0x008fe40000004100 */
[----:B------:R-:W-:-:S03]  /*02c0*/  HADD2.F32 R21, -RZ, R6.H0_H0 ;  /* 0x20000006ff157230 */ /* 0x000fc60000004100 */
[----:B------:R-:W-:Y:S01]  /*02d0*/  FADD R6, R22, R23 ;  /* 0x0000001716067221 */ /* 0x000fe20000000000 */
[----:B------:R-:W-:Y:S02]  /*02e0*/  HADD2.F32 R23, -RZ, R9.H0_H0 ;  /* 0x20000009ff177230 */ /* 0x000fe40000004100 */
[----:B------:R-:W-:Y:S01]  /*02f0*/  FADD R21, R21, R8 ;  /* 0x0000000815157221 */ /* 0x000fe20000000000 */
[----:B------:R-:W-:Y:S02]  /*0300*/  HADD2.F32 R22, -RZ, R7.H0_H0 ;  /* 0x20000007ff167230 */ /* 0x000fe40000004100 */
[----:B-1----:R-:W-:Y:S02]  /*0310*/  HADD2.F32 R12, -RZ, R7.H1_H1 ;  /* 0x30000007ff0c7230 */ /* 0x002fe40000004100 */
[----:B------:R-:W-:Y:S01]  /*0320*/  FMUL R7, R21, R21 ;  /* 0x0000001515077220 */ /* 0x000fe20000400000 */
[----:B------:R-:W-:Y:S02]  /*0330*/  HADD2.F32 R9, -RZ, R9.H1_H1 ;  /* 0x30000009ff097230 */ /* 0x000fe40000004100 */
[----:B------:R-:W-:Y:S01]  /*0340*/  FADD R4, R22, R23 ;  /* 0x0000001716047221 */ /* 0x000fe20000000000 */
[----:B------:R-:W-:Y:S01]  /*0350*/  FMUL R8, R6, R6 ;  /* 0x0000000606087220 */ /* 0x000fe20000400000 */
[----:B------:R-:W-:Y:S01]  /*0360*/  FFMA R16, R16, R16, R7 ;  /* 0x0000001010107223 */ /* 0x000fe20000000007 */
[----:B------:R-:W-:Y:S01]  /*0370*/  FADD R5, R12, R9 ;  /* 0x000000090c057221 */ /* 0x000fe20000000000 */
[----:B------:R-:W-:Y:S01]  /*0380*/  FMUL R9, R4, R4 ;  /* 0x0000000404097220 */ /* 0x000fe20000400000 */
[----:B------:R-:W-:-:S02]  /*0390*/  FFMA R7, R17, R17, R8 ;  /* 0x0000001111077223 */ /* 0x000fc40000000008 */
[----:B------:R-:W-:Y:S01]  /*03a0*/  FMUL R8, R5, R5 ;  /* 0x0000000505087220 */ /* 0x000fe20000400000 */
[----:B------:R-:W-:Y:S01]  /*03b0*/  FFMA R18, R18, R18, R9 ;  /* 0x0000001212127223 */ /* 0x000fe20000000009 */
[----:B------:R-:W-:Y:S02]  /*03c0*/  FADD R7, R7, R16 ;  /* 0x0000001007077221 */ /* 0x000fe40000000000 */
[----:B------:R-:W-:Y:S02]  /*03d0*/  FFMA R8, R19, R19, R8 ;  /* 0x0000001313087223 */ /* 0x000fe40000000008 */
[----:B------:R-:W-:-:S04]  /*03e0*/  FADD R7, R18, R7 ;  /* 0x0000000712077221 */ /* 0x000fc80000000000 */
[----:B------:R-:W-:-:S05]  /*03f0*/  FADD R7, R8, R7 ;  /* 0x0000000708077221 */ /* 0x000fca0000000000 */
[----:B------:R-:W-:-:S05]  /*0400*/  FSEL R7, R7, RZ, !P1 ;  /* 0x000000ff07077208 */ /* 0x000fca0004800000 */
[----:B------:R-:W1:Y:S02]  /*0410*/  SHFL.BFLY PT, R8, R7, 0x10, 0x1f ;  /* 0x0e001f0007087f89 */ /* 0x000e6400000e0000 */
[----:B-1----:R-:W-:-:S05]  /*0420*/  FADD R8, R7, R8 ;  /* 0x0000000807087221 */ /* 0x002fca0000000000 */
[----:B------:R-:W1:Y:S02]  /*0430*/  SHFL.BFLY PT, R9, R8, 0x8, 0x1f ;  /* 0x0d001f0008097f89 */ /* 0x000e6400000e0000 */
[----:B-1----:R-:W-:-:S05]  /*0440*/  FADD R9, R8, R9 ;  /* 0x0000000908097221 */ /* 0x002fca0000000000 */
[----:B------:R-:W1:Y:S02]  /*0450*/  SHFL.BFLY PT, R12, R9, 0x4, 0x1f ;  /* 0x0c801f00090c7f89 */ /* 0x000e6400000e0000 */
[----:B-1----:R-:W-:-:S05]  /*0460*/  FADD R12, R9, R12 ;  /* 0x0000000c090c7221 */ /* 0x002fca0000000000 */
[----:B------:R-:W1:Y:S02]  /*0470*/  SHFL.BFLY PT, R13, R12, 0x2, 0x1f ;  /* 0x0c401f000c0d7f89 */ /* 0x000e6400000e0000 */
[----:B-1----:R-:W-:-:S05]  /*0480*/  FADD R13, R12, R13 ;  /* 0x0000000d0c0d7221 */ /* 0x002fca0000000000 */
[----:B------:R-:W1:Y:S01]  /*0490*/  SHFL.BFLY PT, R16, R13, 0x1, 0x1f ;  /* 0x0c201f000d107f89 */ /* 0x000e6200000e0000 */
[----:B------:R-:W-:Y:S02]  /*04a0*/  SHF.R.U32.HI R7, RZ, 0x3, R20 ;  /* 0x00000003ff077819 */ /* 0x000fe40000011614 */
[----:B------:R-:W-:Y:S02]  /*04b0*/  F2FP.F16.F32.PACK_AB R17, R5, R4 ;  /* 0x000000040511723e */ /* 0x000fe400000000ff */
[----:B------:R-:W-:Y:S01]  /*04c0*/  LOP3.LUT R7, R7, 0x3c, RZ, 0xc0, !PT ;  /* 0x0000003c07077812 */ /* 0x000fe200078ec0ff */
[----:B-1----:R-:W-:Y:S01]  /*04d0*/  FADD R8, R13, R16 ;  /* 0x000000100d087221 */ /* 0x002fe20000000000 */
[----:B------:R-:W-:-:S04]  /*04e0*/  F2FP.F16.F32.PACK_AB R16, R6, R21 ;  /* 0x000000150610723e */ /* 0x000fc800000000ff */
[----:B------:R1:W-:Y:S04]  /*04f0*/  @!P0 STS [R7+UR4], R8 ;  /* 0x0000000807008988 */ /* 0x0003e80008000804 */
[----:B------:R-:W-:Y:S01]  /*0500*/  @!P1 STG.E.64 desc[UR6][R2.64+0x1000], R16 ;  /* 0x0010001002009986 */ /* 0x000fe2000c101b06 */
[----:B------:R-:W-:Y:S08]  /*0510*/  BAR.SYNC.DEFER_BLOCKING 0x0 ;  /* 0x0000000000007b1d */ /* 0x000ff00000010000 */
[----:B-1----:R-:W1:Y:S01]  /*0520*/  LDC.64 R6, c[0x0][0x228] ;  /* 0x00008a00ff067b82 */ /* 0x002e620000000a00 */
[----:B------:R-:W2:Y:S04]  /*0530*/  @!P2 LDS R14, [R15+UR4] ;  /* 0x000000040f0ea984 */ /* 0x000ea80008000800 */
[----:B--2---:R-:W2:Y:S02]  /*0540*/  SHFL.BFLY PT, R5, R14, 0x8, 0x1f ;  /* 0x0d001f000e057f89 */ /* 0x004ea400000e0000 */
[----:B--2---:R-:W-:-:S05]  /*0550*/  FADD R5, R14, R5 ;  /* 0x000000050e057221 */ /* 0x004fca0000000000 */
[----:B------:R-:W2:Y:S02]  /*0560*/  SHFL.BFLY PT, R4, R5, 0x4, 0x1f ;  /* 0x0c801f0005047f89 */ /* 0x000ea400000e0000 */
[----:B--2---:R-:W-:-:S05]  /*0570*/  FADD R4, R5, R4 ;  /* 0x0000000405047221 */ /* 0x004fca0000000000 */
[----:B------:R-:W2:Y:S01]  /*0580*/  SHFL.BFLY PT, R9, R4, 0x2, 0x1f ;  /* 0x0c401f0004097f89 */ /* 0x000ea200000e0000 */
[----:B------:R-:W-:Y:S01]  /*0590*/  LOP3.LUT P0, RZ, R20, 0xf, RZ, 0xc0, !PT ;  /* 0x0000000f14ff7812 */ /* 0x000fe2000780c0ff */
[----:B--2---:R-:W-:-:S05]  /*05a0*/  FADD R12, R4, R9 ;  /* 0x00000009040c7221 */ /* 0x004fca0000000000 */
[----:B------:R-:W2:Y:S01]  /*05b0*/  SHFL.BFLY PT, R9, R12, 0x1, 0x1f ;  /* 0x0c201f000c097f89 */ /* 0x000ea200000e0000 */
[----:B------:R-:W-:Y:S01]  /*05c0*/  ISETP.LT.AND P0, PT, R20, 0x10, !P0 ;  /* 0x000000101400780c */ /* 0x000fe20004701270 */
[----:B--2---:R-:W-:Y:S01]  /*05d0*/  FADD R16, R12, R9 ;  /* 0x000000090c107221 */ /* 0x004fe20000000000 */
[----:B------:R-:W-:Y:S01]  /*05e0*/  HFMA2.MMA R14, -RZ, RZ, 0.6875, 0 ;  /* 0x39800000ff0e7435 */ /* 0x000fe200000001ff */
[----:B------:R-:W2:Y:S10]  /*05f0*/  LDC.64 R8, c[0x0][0x218] ;  /* 0x00008600ff087b82 */ /* 0x000eb40000000a00 */
[----:B------:R-:W-:Y:S01]  /*0600*/  @P0 STS [R15+UR4], R16 ;  /* 0x000000100f000988 */ /* 0x000fe20008000804 */
[----:B------:R-:W-:Y:S06]  /*0610*/  BAR.SYNC.DEFER_BLOCKING 0x0 ;  /* 0x0000000000007b1d */ /* 0x000fec0000010000 */
[----:B------:R-:W3:Y:S02]  /*0620*/  LDS R13, [UR4] ;  /* 0x00000004ff0d7984 */ /* 0x000ee40008000800 */
[----:B------:R-:W-:Y:S01]  /*0630*/  BAR.SYNC.DEFER_BLOCKING 0x0 ;  /* 0x0000000000007b1d */ /* 0x000fe20000010000 */
[----:B------:R-:W-:-:S04]  /*0640*/  LOP3.LUT P0, RZ, R20, 0x1ff, RZ, 0xc0, !PT ;  /* 0x000001ff14ff7812 */ /* 0x000fc8000780c0ff */
[C---:B------:R-:W-:Y:S01]  /*0650*/  ISETP.LT.AND P0, PT, R11.reuse, UR8, !P0 ;  /* 0x000000080b007c0c */ /* 0x040fe2000c701270 */
[----:B--2---:R-:W-:-:S04]  /*0660*/  IMAD.WIDE R8, R11, 0x4, R8 ;  /* 0x000000040b087825 */ /* 0x004fc800078e0208 */
[----:B-1----:R-:W-:Y:S02]  /*0670*/  IMAD.WIDE.U32 R10, R10, 0x2, R6 ;  /* 0x000000020a0a7825 */ /* 0x002fe400078e0006 */
[----:B------:R-:W1:Y:S02]  /*0680*/  LDC.64 R6, c[0x0][0x230] ;  /* 0x00008c00ff067b82 */ /* 0x000e640000000a00 */
[----:B---3--:R-:W-:-:S06]  /*0690*/  FFMA R4, R13, R14, 9.9999997473787516356e-06 ;  /* 0x3727c5ac0d047423 */ /* 0x008fcc000000000e */
[----:B------:R-:W2:Y:S01]  /*06a0*/  MUFU.RSQ R4, R4 ;  /* 0x0000000400047308 */ /* 0x000ea20000001400 */
[----:B------:R-:W-:Y:S01]  /*06b0*/  CS2R R14, SRZ ;  /* 0x00000000000e7805 */ /* 0x000fe2000001ff00 */
[----:B--2---:R2:W-:Y:S05]  /*06c0*/  @P0 STG.E desc[UR6][R8.64], R4 ;  /* 0x0000000408000986 */ /* 0x0045ea000c101906 */
[----:B------:R-:W3:Y:S04]  /*06d0*/  @!P1 LDG.E.EF.64 R14, desc[UR6][R2.64] ;  /* 0x00000006020e9981 */ /* 0x000ee8000c0e1b00 */
[----:B------:R-:W4:Y:S01]  /*06e0*/  LDG.E.EL.64 R12, desc[UR6][R10.64] ;  /* 0x000000060a0c7981 */ /* 0x000f22000c2e1b00 */
[----:B-1----:R-:W-:-:S04]  /*06f0*/  IMAD.WIDE R6, R0, 0x2, R6 ;  /* 0x0000000200067825 */ /* 0x002fc800078e0206 */
[----:B---3--:R-:W-:Y:S02]  /*0700*/  HADD2.F32 R21, -RZ, R15.H0_H0 ;  /* 0x2000000fff157230 */ /* 0x008fe40000004100 */
[----:B------:R-:W-:Y:S02]  /*0710*/  HADD2.F32 R17, -RZ, R14.H0_H0 ;  /* 0x2000000eff117230 */ /* 0x000fe40000004100 */
[----:B------:R-:W-:Y:S02]  /*0720*/  HADD2.F32 R19, -RZ, R14.H1_H1 ;  /* 0x3000000eff137230 */ /* 0x000fe40000004100 */
[----:B------:R-:W-:Y:S02]  /*0730*/  HADD2.F32 R15, -RZ, R15.H1_H1 ;  /* 0x3000000fff0f7230 */ /* 0x000fe40000004100 */
[----:B----4-:R-:W-:Y:S02]  /*0740*/  HADD2.F32 R5, -RZ, R12.H1_H1 ;  /* 0x3000000cff057230 */ /* 0x010fe40000004100 */
[----:B--2---:R-:W-:-:S02]  /*0750*/  HADD2.F32 R9, -RZ, R13.H1_H1 ;  /* 0x3000000dff097230 */ /* 0x004fc40000004100 */
[C---:B------:R-:W-:Y:S01]  /*0760*/  FMUL R17, R4.reuse, R17 ;  /* 0x0000001104117220 */ /* 0x040fe20000400000 */
[----:B------:R-:W-:Y:S02]  /*0770*/  HADD2.F32 R12, -RZ, R12.H0_H0 ;  /* 0x2000000cff0c7230 */ /* 0x000fe40000004100 */
[C---:B------:R-:W-:Y:S01]  /*0780*/  FMUL R8, R4.reuse, R19 ;  /* 0x0000001304087220 */ /* 0x040fe20000400000 */
[----:B------:R-:W-:Y:S02]  /*0790*/  HADD2.F32 R13, -RZ, R13.H0_H0 ;  /* 0x2000000dff0d7230 */ /* 0x000fe40000004100 */
[C---:B------:R-:W-:Y:S01]  /*07a0*/  FMUL R16, R4.reuse, R21 ;  /* 0x0000001504107220 */ /* 0x040fe20000400000 */
[----:B------:R-:W-:Y:S01]  /*07b0*/  FMUL R14, R4, R15 ;  /* 0x0000000f040e7220 */ /* 0x000fe20000400000 */
[----:B------:R-:W-:Y:S01]  /*07c0*/  FMUL R12, R12, R17 ;  /* 0x000000110c0c7220 */ /* 0x000fe20000400000 */
[----:B------:R-:W-:Y:S01]  /*07d0*/  FMUL R5, R5, R8 ;  /* 0x0000000805057220 */ /* 0x000fe20000400000 */
[----:B------:R-:W-:Y:S01]  /*07e0*/  FMUL R13, R13, R16 ;  /* 0x000000100d0d7220 */ /* 0x000fe20000400000 */
[----:B------:R-:W-:Y:S01]  /*07f0*/  FMUL R14, R9, R14 ;  /* 0x0000000e090e7220 */ /* 0x000fe20000400000 */
[----:B------:R-:W-:-:S02]  /*0800*/  CS2R R8, SRZ ;  /* 0x0000000000087805 */ /* 0x000fc4000001ff00 */
[----:B------:R-:W-:Y:S02]  /*0810*/  F2FP.F16.F32.PACK_AB R20, R5, R12 ;  /* 0x0000000c0514723e */ /* 0x000fe400000000ff */
[----:B------:R-:W-:-:S05]  /*0820*/  F2FP.F16.F32.PACK_AB R21, R14, R13 ;  /* 0x0000000d0e15723e */ /* 0x000fca00000000ff */
[----:B------:R1:W-:Y:S04]  /*0830*/  @!P1 STG.E.64 desc[UR6][R6.64], R20 ;  /* 0x0000001406009986 */ /* 0x0003e8000c101b06 */
[----:B------:R-:W2:Y:S04]  /*0840*/  @!P1 LDG.E.EF.64 R8, desc[UR6][R2.64+0x1000] ;  /* 0x0010000602089981 */ /* 0x000ea8000c0e1b00 */
[----:B------:R-:W3:Y:S01]  /*0850*/  LDG.E.EL.64 R10, desc[UR6][R10.64+0x1000] ;  /* 0x001000060a0a7981 */ /* 0x000ee2000c2e1b00 */
[----:B--2---:R-:W-:Y:S02]  /*0860*/  HADD2.F32 R13, -RZ, R8.H0_H0 ;  /* 0x20000008ff0d7230 */ /* 0x004fe40000004100 */
[----:B------:R-:W-:-:S02]  /*0870*/  HADD2.F32 R15, -RZ, R8.H1_H1 ;  /* 0x30000008ff0f7230 */ /* 0x000fc40000004100 */
[----:B------:R-:W-:Y:S02]  /*0880*/  HADD2.F32 R17, -RZ, R9.H0_H0 ;  /* 0x20000009ff117230 */ /* 0x000fe40000004100 */
[----:B------:R-:W-:Y:S02]  /*0890*/  HADD2.F32 R19, -RZ, R9.H1_H1 ;  /* 0x30000009ff137230 */ /* 0x000fe40000004100 */
[C---:B------:R-:W-:Y:S01]  /*08a0*/  FMUL R8, R4.reuse, R13 ;  /* 0x0000000d04087220 */ /* 0x040fe20000400000 */
[----:B---3--:R-:W-:Y:S02]  /*08b0*/  HADD2.F32 R0, -RZ, R10.H1_H1 ;  /* 0x3000000aff007230 */ /* 0x008fe40000004100 */
[C---:B------:R-:W-:Y:S01]  /*08c0*/  FMUL R15, R4.reuse, R15 ;  /* 0x0000000f040f7220 */ /* 0x040fe20000400000 */
[----:B------:R-:W-:Y:S02]  /*08d0*/  HADD2.F32 R5, -RZ, R10.H0_H0 ;  /* 0x2000000aff057230 */ /* 0x000fe40000004100 */
[----:B------:R-:W-:Y:S01]  /*08e0*/  FMUL R17, R4, R17 ;  /* 0x0000001104117220 */ /* 0x000fe20000400000 */
[----:B------:R-:W-:-:S02]  /*08f0*/  HADD2.F32 R9, -RZ, R11.H1_H1 ;  /* 0x3000000bff097230 */ /* 0x000fc40000004100 */
[----:B------:R-:W-:Y:S01]  /*0900*/  FMUL R4, R4, R19 ;  /* 0x0000001304047220 */ /* 0x000fe20000400000 */
[----:B------:R-:W-:Y:S02]  /*0910*/  HADD2.F32 R12, -RZ, R11.H0_H0 ;  /* 0x2000000bff0c7230 */ /* 0x000fe40000004100 */
[----:B------:R-:W-:Y:S01]  /*0920*/  FMUL R5, R5, R8 ;  /* 0x0000000805057220 */ /* 0x000fe20000400000 */
[----:B------:R-:W-:Y:S01]  /*0930*/  FMUL R0, R0, R15 ;  /* 0x0000000f00007220 */ /* 0x000fe20000400000 */
[----:B------:R-:W-:Y:S01]  /*0940*/  FMUL R9, R9, R4 ;  /* 0x0000000409097220 */ /* 0x000fe20000400000 */
[----:B------:R-:W-:-:S03]  /*0950*/  FMUL R12, R12, R17 ;  /* 0x000000110c0c7220 */ /* 0x000fc60000400000 */
[----:B------:R-:W-:Y:S02]  /*0960*/  F2FP.F16.F32.PACK_AB R8, R0, R5 ;  /* 0x000000050008723e */ /* 0x000fe400000000ff */
[----:B------:R-:W-:Y:S01]  /*0970*/  F2FP.F16.F32.PACK_AB R9, R9, R12 ;  /* 0x0000000c0909723e */ /* 0x000fe200000000ff */
[----:B-1----:R-:W-:Y:S06]  /*0980*/  @P1 EXIT ;  /* 0x000000000000194d */ /* 0x002fec0003800000 */
[----:B------:R-:W-:Y:S01]  /*0990*/  STG.E.64 desc[UR6][R6.64+0x1000], R8 ;  /* 0x0010000806007986 */ /* 0x000fe2000c101b06 */
[----:B------:R-:W-:Y:S05]  /*09a0*/  EXIT ;  /* 0x000000000000794d */ /* 0x000fea0003800000 */
.L_x_0:
[----:B------:R-:W-:-:S00]  /*09b0*/  BRA `(.L_x_0) ;  /* 0xfffffffc00fc7947 */ /* 0x000fc0000383ffff */
[----:B------:R-:W-:-:S00]  /*09c0*/  NOP ;  /* 0x0000000000007918 */ /* 0x000fc00000000000 */
        /* <DEDUP_REMOVED lines=11> */
.L_x_1:


//--------------------- .nv.global.init           --------------------------
	.section	.nv.global.init,"aw",@progbits
.nv.global.init:
	.type		_$_str,@object
	.size		_$_str,(.L_0 - _$_str)
_$_str:
        /*0000*/ 	.byte	0x5f, 0x5f, 0x43, 0x55, 0x44, 0x41, 0x5f, 0x46, 0x54, 0x5a, 0x00
.L_0:


//--------------------- .nv.shared.triton_red_fused__to_copy_add_mean_mul_pow_rsqrt_9 --------------------------
	.section	.nv.shared.triton_red_fused__to_copy_add_mean_mul_pow_rsqrt_9,"aw",@nobits
	.sectionflags	@""
	.align	16
	.zero		1024


//--------------------- .nv.constant0.triton_red_fused__to_copy_add_mean_mul_pow_rsqrt_9 --------------------------
	.section	.nv.constant0.triton_red_fused__to_copy_add_mean_mul_pow_rsqrt_9,"a",@progbits
	.sectionflags	@""
	.align	4
.nv.constant0.triton_red_fused__to_copy_add_mean_mul_pow_rsqrt_9:
	.zero		584
